	.headerflags	@"EF_CUDA_TEXMODE_UNIFIED EF_CUDA_64BIT_ADDRESS EF_CUDA_ACCELERATORS EF_CUDA_SM90 EF_CUDA_VIRTUAL_SM(EF_CUDA_SM90)"
	.elftype	@"ET_EXEC"


//--------------------- .nv.info                  --------------------------
	.section	.nv.info,"",@"SHT_CUDA_INFO"
	.align	4


	//----- nvinfo : EIATTR_REGCOUNT
	.align		4
        /*0000*/ 	.byte	0x04, 0x2f
        /*0002*/ 	.short	(.L_1 - .L_0)
	.align		4
.L_0:
        /*0004*/ 	.word	index@(triton_poi_fused_max_pool2d_with_indices_0)
        /*0008*/ 	.word	0x0000001b


	//----- nvinfo : EIATTR_MIN_STACK_SIZE
	.align		4
.L_1:
        /*000c*/ 	.byte	0x04, 0x12
        /*000e*/ 	.short	(.L_3 - .L_2)
	.align		4
.L_2:
        /*0010*/ 	.word	index@(triton_poi_fused_max_pool2d_with_indices_0)
        /*0014*/ 	.word	0x00000000


	//----- nvinfo : EIATTR_FRAME_SIZE
	.align		4
.L_3:
        /*0018*/ 	.byte	0x04, 0x11
        /*001a*/ 	.short	(.L_5 - .L_4)
	.align		4
.L_4:
        /*001c*/ 	.word	index@(triton_poi_fused_max_pool2d_with_indices_0)
        /*0020*/ 	.word	0x00000000


	//----- nvinfo : EIATTR_MIN_STACK_SIZE
	.align		4
.L_5:
        /*0024*/ 	.byte	0x04, 0x12
        /*0026*/ 	.short	(.L_7 - .L_6)
	.align		4
.L_6:
        /*0028*/ 	.word	index@(triton_poi_fused_max_pool2d_with_indices_0)
        /*002c*/ 	.word	0x00000000
.L_7:


//--------------------- .nv.info.triton_poi_fused_max_pool2d_with_indices_0 --------------------------
	.section	.nv.info.triton_poi_fused_max_pool2d_with_indices_0,"",@"SHT_CUDA_INFO"
	.sectionflags	@""
	.align	4


	//----- nvinfo : EIATTR_CUDA_API_VERSION
	.align		4
        /*0000*/ 	.byte	0x04, 0x37
        /*0002*/ 	.short	(.L_9 - .L_8)
.L_8:
        /*0004*/ 	.word	0x0000007c


	//----- nvinfo : EIATTR_KPARAM_INFO
	.align		4
.L_9:
        /*0008*/ 	.byte	0x04, 0x17
        /*000a*/ 	.short	(.L_11 - .L_10)
.L_10:
        /*000c*/ 	.word	0x00000000
        /*0010*/ 	.short	0x0002
        /*0012*/ 	.short	0x0010
        /*0014*/ 	.byte	0x00, 0xf0, 0x11, 0x00


	//----- nvinfo : EIATTR_KPARAM_INFO
	.align		4
.L_11:
        /*0018*/ 	.byte	0x04, 0x17
        /*001a*/ 	.short	(.L_13 - .L_12)
.L_12:
        /*001c*/ 	.word	0x00000000
        /*0020*/ 	.short	0x0001
        /*0022*/ 	.short	0x0008
        /*0024*/ 	.byte	0x00, 0xf4, 0x21, 0x00


	//----- nvinfo : EIATTR_KPARAM_INFO
	.align		4
.L_13:
        /*0028*/ 	.byte	0x04, 0x17
        /*002a*/ 	.short	(.L_15 - .L_14)
.L_14:
        /*002c*/ 	.word	0x00000000
        /*0030*/ 	.short	0x0000
        /*0032*/ 	.short	0x0000
        /*0034*/ 	.byte	0x00, 0xf4, 0x21, 0x00


	//----- nvinfo : EIATTR_SPARSE_MMA_MASK
	.align		4
.L_15:
        /*0038*/ 	.byte	0x03, 0x50
        /*003a*/ 	.short	0x0000


	//----- nvinfo : EIATTR_MAXREG_COUNT
	.align		4
        /*003c*/ 	.byte	0x03, 0x1b
        /*003e*/ 	.short	0x00ff


	//----- nvinfo : EIATTR_EXIT_INSTR_OFFSETS
	.align		4
        /*0040*/ 	.byte	0x04, 0x1c
        /*0042*/ 	.short	(.L_17 - .L_16)


	//   ....[0]....
.L_16:
        /*0044*/ 	.word	0x00001160


	//   ....[1]....
        /*0048*/ 	.word	0x00001180


	//----- nvinfo : EIATTR_REQNTID
	.align		4
.L_17:
        /*004c*/ 	.byte	0x04, 0x10
        /*004e*/ 	.short	(.L_19 - .L_18)
.L_18:
        /*0050*/ 	.word	0x00000080
        /*0054*/ 	.word	0x00000001
        /*0058*/ 	.word	0x00000001


	//----- nvinfo : EIATTR_CBANK_PARAM_SIZE
	.align		4
.L_19:
        /*005c*/ 	.byte	0x03, 0x19
        /*005e*/ 	.short	0x0014


	//----- nvinfo : EIATTR_PARAM_CBANK
	.align		4
        /*0060*/ 	.byte	0x04, 0x0a
        /*0062*/ 	.short	(.L_21 - .L_20)
	.align		4
.L_20:
        /*0064*/ 	.word	index@(.nv.constant0.triton_poi_fused_max_pool2d_with_indices_0)
        /*0068*/ 	.short	0x0210
        /*006a*/ 	.short	0x0014


	//----- nvinfo : EIATTR_SW_WAR
	.align		4
.L_21:
        /*006c*/ 	.byte	0x04, 0x36
        /*006e*/ 	.short	(.L_23 - .L_22)
.L_22:
        /*0070*/ 	.word	0x00000008
.L_23:


//--------------------- .nv.callgraph             --------------------------
	.section	.nv.callgraph,"",@"SHT_CUDA_CALLGRAPH"
	.align	4
	.sectionentsize	8
	.align		4
        /*0000*/ 	.word	0x00000000
	.align		4
        /*0004*/ 	.word	0xffffffff
	.align		4
        /*0008*/ 	.word	0x00000000
	.align		4
        /*000c*/ 	.word	0xfffffffe
	.align		4
        /*0010*/ 	.word	0x00000000
	.align		4
        /*0014*/ 	.word	0xfffffffd
	.align		4
        /*0018*/ 	.word	0x00000000
	.align		4
        /*001c*/ 	.word	0xfffffffc


//--------------------- .text.triton_poi_fused_max_pool2d_with_indices_0 --------------------------
	.section	.text.triton_poi_fused_max_pool2d_with_indices_0,"ax",@progbits
	.align	128
        .global         triton_poi_fused_max_pool2d_with_indices_0
        .type           triton_poi_fused_max_pool2d_with_indices_0,@function
        .size           triton_poi_fused_max_pool2d_with_indices_0,(.L_x_1 - triton_poi_fused_max_pool2d_with_indices_0)
        .other          triton_poi_fused_max_pool2d_with_indices_0,@"STO_CUDA_ENTRY STV_DEFAULT"
triton_poi_fused_max_pool2d_with_indices_0:
.text.triton_poi_fused_max_pool2d_with_indices_0:
[----:B------:R-:W0:Y:S01]  /*0000*/  LDC R1, c[0x0][0x28] ;  /* 0x00000a00ff017b82 */ /* 0x000e220000000800 */
[----:B------:R-:W1:Y:S07]  /*0010*/  S2R R0, SR_TID.X ;  /* 0x0000000000007919 */ /* 0x000e6e0000002100 */
[----:B------:R-:W2:Y:S01]  /*0020*/  LDC.64 R2, c[0x0][0x210] ;  /* 0x00008400ff027b82 */ /* 0x000ea20000000a00 */
[----:B------:R-:W-:Y:S01]  /*0030*/  IMAD.MOV.U32 R10, RZ, RZ, RZ ;  /* 0x000000ffff0a7224 */ /* 0x000fe200078e00ff */
[----:B------:R-:W-:Y:S01]  /*0040*/  ULDC.64 UR4, c[0x0][0x208] ;  /* 0x0000820000047ab9 */ /* 0x000fe20000000a00 */
[----:B------:R-:W3:Y:S01]  /*0050*/  S2R R7, SR_CTAID.X ;  /* 0x0000000000077919 */ /* 0x000ee20000002500 */
[----:B-1----:R-:W-:Y:S01]  /*0060*/  IMAD.SHL.U32 R0, R0, 0x2, RZ ;  /* 0x0000000200007824 */ /* 0x002fe200078e00ff */
[----:B---3--:R-:W-:-:S04]  /*0070*/  SHF.R.S32.HI R4, RZ, 0x17, R7 ;  /* 0x00000017ff047819 */ /* 0x008fc80000011407 */
[----:B------:R-:W-:Y:S02]  /*0080*/  LOP3.LUT R0, R0, 0xfe, RZ, 0xc0, !PT ;  /* 0x000000fe00007812 */ /* 0x000fe400078ec0ff */
[----:B------:R-:W-:-:S03]  /*0090*/  SGXT R4, R4, 0x1 ;  /* 0x000000010404781a */ /* 0x000fc60000000200 */
[----:B------:R-:W-:-:S04]  /*00a0*/  IMAD R7, R7, 0x100, R0 ;  /* 0x0000010007077824 */ /* 0x000fc800078e0200 */
[C---:B------:R-:W-:Y:S01]  /*00b0*/  VIADD R9, R7.reuse, 0x1 ;  /* 0x0000000107097836 */ /* 0x040fe20000000000 */
[----:B------:R-:W-:Y:S01]  /*00c0*/  LEA.HI R0, R4, R7, RZ, 0x2 ;  /* 0x0000000704007211 */ /* 0x000fe200078f10ff */
[----:B------:R-:W-:-:S03]  /*00d0*/  VIADD R13, R7, 0xfffffffb ;  /* 0xfffffffb070d7836 */ /* 0x000fc60000000000 */
[----:B------:R-:W-:Y:S01]  /*00e0*/  SHF.R.S32.HI R11, RZ, 0x2, R0 ;  /* 0x00000002ff0b7819 */ /* 0x000fe20000011400 */
[----:B------:R-:W-:Y:S01]  /*00f0*/  VIADD R15, R7, 0xfffffffc ;  /* 0xfffffffc070f7836 */ /* 0x000fe20000000000 */
[----:B------:R-:W-:Y:S02]  /*0100*/  LEA.HI R4, R4, R9, RZ, 0x2 ;  /* 0x0000000904047211 */ /* 0x000fe400078f10ff */
[----:B------:R-:W-:Y:S02]  /*0110*/  CS2R R20, SRZ ;  /* 0x0000000000147805 */ /* 0x000fe4000001ff00 */
[----:B------:R-:W-:Y:S01]  /*0120*/  LEA.HI R5, R11, R11, RZ, 0x2 ;  /* 0x0000000b0b057211 */ /* 0x000fe200078f10ff */
[----:B--2---:R-:W-:Y:S01]  /*0130*/  IMAD.WIDE R12, R13, 0x4, R2 ;  /* 0x000000040d0c7825 */ /* 0x004fe200078e0202 */
[----:B------:R-:W-:Y:S02]  /*0140*/  LOP3.LUT R0, R0, 0xfffffffc, RZ, 0xc0, !PT ;  /* 0xfffffffc00007812 */ /* 0x000fe400078ec0ff */
[----:B------:R-:W-:-:S02]  /*0150*/  LOP3.LUT R6, R5, 0xfffffffc, RZ, 0xc0, !PT ;  /* 0xfffffffc05067812 */ /* 0x000fc400078ec0ff */
[----:B------:R-:W-:Y:S01]  /*0160*/  LOP3.LUT R4, R4, 0xfffffffc, RZ, 0xc0, !PT ;  /* 0xfffffffc04047812 */ /* 0x000fe200078ec0ff */
[----:B------:R-:W-:Y:S02]  /*0170*/  IMAD.IADD R0, R7, 0x1, -R0 ;  /* 0x0000000107007824 */ /* 0x000fe400078e0a00 */
[----:B------:R-:W-:Y:S02]  /*0180*/  IMAD.IADD R11, R11, 0x1, -R6 ;  /* 0x000000010b0b7824 */ /* 0x000fe400078e0a06 */
[----:B------:R-:W-:-:S03]  /*0190*/  IMAD.IADD R9, R9, 0x1, -R4 ;  /* 0x0000000109097824 */ /* 0x000fc600078e0a04 */
[----:B------:R-:W-:-:S04]  /*01a0*/  ISETP.GT.AND P1, PT, R11, RZ, PT ;  /* 0x000000ff0b00720c */ /* 0x000fc80003f24270 */
[C---:B------:R-:W-:Y:S02]  /*01b0*/  ISETP.GT.AND P2, PT, R0.reuse, RZ, P1 ;  /* 0x000000ff0000720c */ /* 0x040fe40000f44270 */
[C---:B------:R-:W-:Y:S02]  /*01c0*/  ISETP.GT.AND P4, PT, R0.reuse, -0x1, P1 ;  /* 0xffffffff0000780c */ /* 0x040fe40000f84270 */
[----:B------:R-:W-:Y:S02]  /*01d0*/  ISETP.GT.AND P6, PT, R9, RZ, P1 ;  /* 0x000000ff0900720c */ /* 0x000fe40000fc4270 */
[C---:B------:R-:W-:Y:S02]  /*01e0*/  ISETP.LT.AND P2, PT, R7.reuse, 0x100, P2 ;  /* 0x000001000700780c */ /* 0x040fe40001741270 */
[C---:B------:R-:W-:Y:S02]  /*01f0*/  ISETP.LT.AND P4, PT, R7.reuse, 0x100, P4 ;  /* 0x000001000700780c */ /* 0x040fe40002781270 */
[----:B------:R-:W-:Y:S01]  /*0200*/  ISETP.LT.AND P6, PT, R7, 0x100, P6 ;  /* 0x000001000700780c */ /* 0x000fe200037c1270 */
[----:B------:R-:W-:Y:S01]  /*0210*/  VIADD R6, R9, 0x1 ;  /* 0x0000000109067836 */ /* 0x000fe20000000000 */
[----:B------:R-:W-:-:S02]  /*0220*/  ISETP.LT.U32.AND P0, PT, R0, 0x4, P1 ;  /* 0x000000040000780c */ /* 0x000fc40000f01070 */
[----:B------:R-:W-:Y:S01]  /*0230*/  CS2R R4, SRZ ;  /* 0x0000000000047805 */ /* 0x000fe2000001ff00 */
[--C-:B------:R-:W-:Y:S01]  /*0240*/  IMAD.WIDE R14, R15, 0x4, R2.reuse ;  /* 0x000000040f0e7825 */ /* 0x100fe200078e0202 */
[C---:B------:R-:W-:Y:S02]  /*0250*/  ISETP.LT.AND P0, PT, R7.reuse, 0x100, P0 ;  /* 0x000001000700780c */ /* 0x040fe40000701270 */
[----:B------:R-:W-:Y:S01]  /*0260*/  ISETP.LT.U32.AND P5, PT, R6, 0x4, P1 ;  /* 0x000000040600780c */ /* 0x000fe20000fa1070 */
[C---:B------:R-:W-:Y:S01]  /*0270*/  VIADD R17, R7.reuse, 0xfffffffd ;  /* 0xfffffffd07117836 */ /* 0x040fe20000000000 */
[----:B------:R1:W2:Y:S01]  /*0280*/  @P2 LDG.E R10, desc[UR4][R12.64] ;  /* 0x000000040c0a2981 */ /* 0x0002a2000c1e1900 */
[----:B------:R-:W-:Y:S01]  /*0290*/  VIADD R8, R0, 0x2 ;  /* 0x0000000200087836 */ /* 0x000fe20000000000 */
[----:B------:R-:W-:Y:S01]  /*02a0*/  ISETP.LT.AND P5, PT, R7, 0x100, P5 ;  /* 0x000001000700780c */ /* 0x000fe20002fa1270 */
[----:B------:R-:W-:Y:S01]  /*02b0*/  IMAD.WIDE R16, R17, 0x4, R2 ;  /* 0x0000000411107825 */ /* 0x000fe200078e0202 */
[----:B------:R-:W3:Y:S04]  /*02c0*/  @P4 LDG.E.64 R4, desc[UR4][R14.64] ;  /* 0x000000040e044981 */ /* 0x000ee8000c1e1b00 */
[----:B------:R-:W4:Y:S01]  /*02d0*/  @P6 LDG.E R20, desc[UR4][R14.64] ;  /* 0x000000040e146981 */ /* 0x000f22000c1e1900 */
[----:B------:R-:W-:Y:S01]  /*02e0*/  VIADD R19, R7, 0xfffffffe ;  /* 0xfffffffe07137836 */ /* 0x000fe20000000000 */
[----:B------:R-:W-:-:S02]  /*02f0*/  ISETP.GE.U32.AND P3, PT, R8, 0x4, PT ;  /* 0x000000040800780c */ /* 0x000fc40003f66070 */
[----:B------:R-:W-:Y:S01]  /*0300*/  CS2R R22, SRZ ;  /* 0x0000000000167805 */ /* 0x000fe2000001ff00 */
[----:B------:R5:W4:Y:S01]  /*0310*/  @P0 LDG.E R21, desc[UR4][R16.64] ;  /* 0x0000000410150981 */ /* 0x000b22000c1e1900 */
[----:B------:R-:W-:Y:S01]  /*0320*/  IMAD.WIDE R18, R19, 0x4, R2 ;  /* 0x0000000413127825 */ /* 0x000fe200078e0202 */
[----:B------:R-:W-:-:S04]  /*0330*/  ISETP.GT.AND P1, PT, R11, RZ, !P3 ;  /* 0x000000ff0b00720c */ /* 0x000fc80005f24270 */
[----:B------:R-:W4:Y:S01]  /*0340*/  @P5 LDG.E R22, desc[UR4][R18.64] ;  /* 0x0000000412165981 */ /* 0x000f22000c1e1900 */
[----:B------:R-:W-:Y:S02]  /*0350*/  ISETP.LT.AND P1, PT, R7, 0x100, P1 ;  /* 0x000001000700780c */ /* 0x000fe40000f21270 */
[----:B-1----:R-:W-:-:S11]  /*0360*/  CS2R R12, SRZ ;  /* 0x00000000000c7805 */ /* 0x002fd6000001ff00 */
[----:B------:R1:W4:Y:S01]  /*0370*/  @P1 LDG.E.64 R12, desc[UR4][R18.64] ;  /* 0x00000004120c1981 */ /* 0x000322000c1e1b00 */
[----:B-----5:R-:W-:-:S04]  /*0380*/  IMAD.WIDE R16, R7, 0x4, R2 ;  /* 0x0000000407107825 */ /* 0x020fc800078e0202 */
[----:B------:R-:W-:Y:S01]  /*0390*/  IMAD.MOV.U32 R24, RZ, RZ, RZ ;  /* 0x000000ffff187224 */ /* 0x000fe200078e00ff */
[----:B------:R-:W-:Y:S01]  /*03a0*/  ISETP.GT.AND P3, PT, R11, -0x1, !P3 ;  /* 0xffffffff0b00780c */ /* 0x000fe20005f64270 */
[----:B01----:R-:W-:-:S03]  /*03b0*/  IMAD.MOV.U32 R19, RZ, RZ, RZ ;  /* 0x000000ffff137224 */ /* 0x003fc600078e00ff */
[----:B------:R-:W-:Y:S02]  /*03c0*/  ISETP.LT.AND P3, PT, R7, 0x100, P3 ;  /* 0x000001000700780c */ /* 0x000fe40001f61270 */
[----:B--2---:R-:W-:Y:S02]  /*03d0*/  SEL R15, R10, RZ, P2 ;  /* 0x000000ff0a0f7207 */ /* 0x004fe40001000000 */
[----:B---3--:R-:W-:Y:S02]  /*03e0*/  SEL R4, R4, RZ, P4 ;  /* 0x000000ff04047207 */ /* 0x008fe40002000000 */
[----:B------:R-:W-:Y:S02]  /*03f0*/  SEL R5, R5, RZ, P4 ;  /* 0x000000ff05057207 */ /* 0x000fe40002000000 */
[----:B----4-:R-:W-:Y:S02]  /*0400*/  SEL R20, R20, RZ, P6 ;  /* 0x000000ff14147207 */ /* 0x010fe40003000000 */
[----:B------:R-:W-:-:S02]  /*0410*/  FSETP.GT.AND P2, PT, R4, R15, PT ;  /* 0x0000000f0400720b */ /* 0x000fc40003f44000 */
[----:B------:R-:W-:Y:S02]  /*0420*/  FSETP.GT.AND P4, PT, R5, R20, PT ;  /* 0x000000140500720b */ /* 0x000fe40003f84000 */
[----:B------:R-:W-:Y:S02]  /*0430*/  SEL R21, R21, RZ, P0 ;  /* 0x000000ff15157207 */ /* 0x000fe40000000000 */
[----:B------:R-:W-:Y:S02]  /*0440*/  FSETP.NAN.AND P6, PT, R4, R4, PT ;  /* 0x000000040400720b */ /* 0x000fe40003fc8000 */
[----:B------:R-:W-:Y:S02]  /*0450*/  FSETP.NAN.AND P0, PT, R21, R21, PT ;  /* 0x000000151500720b */ /* 0x000fe40003f08000 */
[----:B------:R-:W-:Y:S02]  /*0460*/  SEL R22, R22, RZ, P5 ;  /* 0x000000ff16167207 */ /* 0x000fe40002800000 */
[----:B------:R-:W-:-:S02]  /*0470*/  FSETP.NAN.AND P5, PT, R5, R5, PT ;  /* 0x000000050500720b */ /* 0x000fc40003fa8000 */
[----:B------:R-:W-:Y:S02]  /*0480*/  @!P2 FSEL R4, R4, R15, P6 ;  /* 0x0000000f0404a208 */ /* 0x000fe40003000000 */
[----:B------:R-:W-:Y:S02]  /*0490*/  @!P4 FSEL R5, R5, R20, P5 ;  /* 0x000000140505c208 */ /* 0x000fe40002800000 */
[----:B------:R-:W-:Y:S02]  /*04a0*/  ISETP.GT.AND P4, PT, R11, -0x1, PT ;  /* 0xffffffff0b00780c */ /* 0x000fe40003f84270 */
[----:B------:R-:W-:Y:S02]  /*04b0*/  FSETP.NAN.AND P2, PT, R22, R22, PT ;  /* 0x000000161600720b */ /* 0x000fe40003f48000 */
[----:B------:R-:W-:Y:S02]  /*04c0*/  FSETP.GEU.AND P6, PT, R4, R21, PT ;  /* 0x000000150400720b */ /* 0x000fe40003fce000 */
[----:B------:R-:W-:-:S02]  /*04d0*/  ISETP.GT.AND P5, PT, R0, RZ, P4 ;  /* 0x000000ff0000720c */ /* 0x000fc400027a4270 */
[----:B------:R-:W-:Y:S02]  /*04e0*/  @!P0 FSEL R21, R21, R4, !P6 ;  /* 0x0000000415158208 */ /* 0x000fe40007000000 */
[----:B------:R-:W-:Y:S02]  /*04f0*/  SEL R10, R12, RZ, P1 ;  /* 0x000000ff0c0a7207 */ /* 0x000fe40000800000 */
[C---:B------:R-:W-:Y:S01]  /*0500*/  ISETP.LT.AND P0, PT, R7.reuse, 0x100, P5 ;  /* 0x000001000700780c */ /* 0x040fe20002f01270 */
[----:B------:R-:W-:Y:S01]  /*0510*/  VIADD R15, R7, 0xffffffff ;  /* 0xffffffff070f7836 */ /* 0x000fe20000000000 */
[----:B------:R-:W-:Y:S02]  /*0520*/  FSETP.GEU.AND P6, PT, R5, R22, PT ;  /* 0x000000160500720b */ /* 0x000fe40003fce000 */
[----:B------:R-:W-:Y:S02]  /*0530*/  FSETP.NAN.AND P5, PT, R10, R10, PT ;  /* 0x0000000a0a00720b */ /* 0x000fe40003fa8000 */
[----:B------:R-:W-:Y:S01]  /*0540*/  SEL R18, R13, RZ, P1 ;  /* 0x000000ff0d127207 */ /* 0x000fe20000800000 */
[----:B------:R-:W-:Y:S01]  /*0550*/  IMAD.MOV.U32 R20, RZ, RZ, RZ ;  /* 0x000000ffff147224 */ /* 0x000fe200078e00ff */
[----:B------:R-:W-:Y:S01]  /*0560*/  @!P2 FSEL R22, R22, R5, !P6 ;  /* 0x000000051616a208 */ /* 0x000fe20007000000 */
[----:B------:R-:W-:Y:S01]  /*0570*/  IMAD.WIDE R12, R15, 0x4, R2 ;  /* 0x000000040f0c7825 */ /* 0x000fe200078e0202 */
[----:B------:R-:W-:-:S02]  /*0580*/  ISETP.GT.AND P2, PT, R9, RZ, P4 ;  /* 0x000000ff0900720c */ /* 0x000fc40002744270 */
[----:B------:R-:W-:Y:S02]  /*0590*/  FSETP.NAN.AND P1, PT, R18, R18, PT ;  /* 0x000000121200720b */ /* 0x000fe40003f28000 */
[----:B------:R-:W-:Y:S01]  /*05a0*/  ISETP.LT.AND P2, PT, R7, 0x100, P2 ;  /* 0x000001000700780c */ /* 0x000fe20001741270 */
[----:B------:R0:W2:Y:S01]  /*05b0*/  @P0 LDG.E R20, desc[UR4][R12.64] ;  /* 0x000000040c140981 */ /* 0x0000a2000c1e1900 */
[----:B------:R-:W-:Y:S02]  /*05c0*/  FSETP.GEU.AND P6, PT, R21, R10, PT ;  /* 0x0000000a1500720b */ /* 0x000fe40003fce000 */
[----:B------:R-:W-:Y:S02]  /*05d0*/  LOP3.LUT R4, R11, R0, RZ, 0xfc, !PT ;  /* 0x000000000b047212 */ /* 0x000fe400078efcff */
[----:B------:R-:W-:Y:S02]  /*05e0*/  @!P5 FSEL R10, R10, R21, !P6 ;  /* 0x000000150a0ad208 */ /* 0x000fe40007000000 */
[----:B------:R-:W-:-:S02]  /*05f0*/  FSETP.GEU.AND P6, PT, R22, R18, PT ;  /* 0x000000121600720b */ /* 0x000fc40003fce000 */
[----:B------:R-:W-:Y:S02]  /*0600*/  ISETP.GE.AND P5, PT, R7, 0x100, PT ;  /* 0x000001000700780c */ /* 0x000fe40003fa6270 */
[----:B------:R-:W-:Y:S01]  /*0610*/  @!P1 FSEL R18, R18, R22, !P6 ;  /* 0x0000001612129208 */ /* 0x000fe20007000000 */
[----:B------:R-:W3:Y:S01]  /*0620*/  @P2 LDG.E R23, desc[UR4][R16.64] ;  /* 0x0000000410172981 */ /* 0x000ee2000c1e1900 */
[----:B------:R-:W-:Y:S02]  /*0630*/  ISETP.GT.AND P6, PT, R4, -0x1, !P5 ;  /* 0xffffffff0400780c */ /* 0x000fe40006fc4270 */
[----:B------:R-:W-:Y:S02]  /*0640*/  CS2R R4, SRZ ;  /* 0x0000000000047805 */ /* 0x000fe4000001ff00 */
[----:B------:R-:W-:-:S04]  /*0650*/  ISETP.LT.U32.AND P1, PT, R0, 0x4, P4 ;  /* 0x000000040000780c */ /* 0x000fc80002721070 */
[----:B------:R-:W-:-:S05]  /*0660*/  ISETP.LT.AND P1, PT, R7, 0x100, P1 ;  /* 0x000001000700780c */ /* 0x000fca0000f21270 */
[----:B------:R-:W4:Y:S01]  /*0670*/  @P6 LDG.E.64 R4, desc[UR4][R16.64] ;  /* 0x0000000410046981 */ /* 0x000f22000c1e1b00 */
[----:B------:R-:W-:-:S04]  /*0680*/  ISETP.LT.U32.AND P4, PT, R6, 0x4, P4 ;  /* 0x000000040600780c */ /* 0x000fc80002781070 */
[----:B------:R-:W-:-:S03]  /*0690*/  ISETP.LT.AND P4, PT, R7, 0x100, P4 ;  /* 0x000001000700780c */ /* 0x000fc60002781270 */
[----:B------:R1:W5:Y:S01]  /*06a0*/  @P1 LDG.E R24, desc[UR4][R16.64+0x4] ;  /* 0x0000040410181981 */ /* 0x000362000c1e1900 */
[----:B------:R-:W-:-:S04]  /*06b0*/  VIADD R15, R7, 0x2 ;  /* 0x00000002070f7836 */ /* 0x000fc80000000000 */
[----:B------:R-:W-:-:S05]  /*06c0*/  IMAD.WIDE R14, R15, 0x4, R2 ;  /* 0x000000040f0e7825 */ /* 0x000fca00078e0202 */
[----:B------:R-:W5:Y:S01]  /*06d0*/  @P4 LDG.E R19, desc[UR4][R14.64] ;  /* 0x000000040e134981 */ /* 0x000f62000c1e1900 */
[----:B0-----:R-:W-:-:S06]  /*06e0*/  CS2R R12, SRZ ;  /* 0x00000000000c7805 */ /* 0x001fcc000001ff00 */
[----:B------:R0:W5:Y:S01]  /*06f0*/  @P3 LDG.E.64 R12, desc[UR4][R14.64] ;  /* 0x000000040e0c3981 */ /* 0x000162000c1e1b00 */
[----:B-1----:R-:W-:Y:S02]  /*0700*/  VIADD R17, R11, 0x1 ;  /* 0x000000010b117836 */ /* 0x002fe40000000000 */
[----:B0-----:R-:W-:-:S04]  /*0710*/  VIADD R15, R7, 0x4 ;  /* 0x00000004070f7836 */ /* 0x001fc80000000000 */
[----:B------:R-:W-:Y:S01]  /*0720*/  IMAD.WIDE R14, R15, 0x4, R2 ;  /* 0x000000040f0e7825 */ /* 0x000fe200078e0202 */
[----:B--2---:R-:W-:-:S04]  /*0730*/  SEL R21, R20, RZ, P0 ;  /* 0x000000ff14157207 */ /* 0x004fc80000000000 */
[-C--:B------:R-:W-:Y:S02]  /*0740*/  FSETP.NAN.AND P0, PT, R21, R21.reuse, PT ;  /* 0x000000151500720b */ /* 0x080fe40003f08000 */
[----:B---3--:R-:W-:Y:S02]  /*0750*/  SEL R23, R23, RZ, P2 ;  /* 0x000000ff17177207 */ /* 0x008fe40001000000 */
[----:B------:R-:W-:-:S09]  /*0760*/  FSETP.GEU.AND P2, PT, R10, R21, PT ;  /* 0x000000150a00720b */ /* 0x000fd20003f4e000 */
[----:B------:R-:W-:Y:S02]  /*0770*/  @!P0 FSEL R21, R21, R10, !P2 ;  /* 0x0000000a15158208 */ /* 0x000fe40005000000 */
[-C--:B------:R-:W-:Y:S02]  /*0780*/  FSETP.NAN.AND P2, PT, R23, R23.reuse, PT ;  /* 0x000000171700720b */ /* 0x080fe40003f48000 */
[----:B----4-:R-:W-:Y:S02]  /*0790*/  SEL R16, R4, RZ, P6 ;  /* 0x000000ff04107207 */ /* 0x010fe40003000000 */
[----:B------:R-:W-:Y:S02]  /*07a0*/  SEL R22, R5, RZ, P6 ;  /* 0x000000ff05167207 */ /* 0x000fe40003000000 */
[----:B------:R-:W-:Y:S02]  /*07b0*/  FSETP.NAN.AND P0, PT, R16, R16, PT ;  /* 0x000000101000720b */ /* 0x000fe40003f08000 */
[----:B------:R-:W-:-:S05]  /*07c0*/  FSETP.GEU.AND P6, PT, R18, R23, PT ;  /* 0x000000171200720b */ /* 0x000fca0003fce000 */
[----:B------:R-:W-:Y:S02]  /*07d0*/  @!P2 FSEL R23, R23, R18, !P6 ;  /* 0x000000121717a208 */ /* 0x000fe40007000000 */
[----:B------:R-:W-:Y:S02]  /*07e0*/  FSETP.NAN.AND P2, PT, R22, R22, PT ;  /* 0x000000161600720b */ /* 0x000fe40003f48000 */
[----:B------:R-:W-:-:S04]  /*07f0*/  FSETP.GEU.AND P6, PT, R21, R16, PT ;  /* 0x000000101500720b */ /* 0x000fc80003fce000 */
[----:B------:R-:W-:Y:S02]  /*0800*/  @!P0 FSEL R16, R16, R21, !P6 ;  /* 0x0000001510108208 */ /* 0x000fe40007000000 */
[----:B------:R-:W-:Y:S02]  /*0810*/  FSETP.GEU.AND P6, PT, R23, R22, PT ;  /* 0x000000161700720b */ /* 0x000fe40003fce000 */
[----:B------:R-:W-:Y:S02]  /*0820*/  ISETP.GE.U32.AND P0, PT, R17, 0x4, PT ;  /* 0x000000041100780c */ /* 0x000fe40003f06070 */
[----:B-----5:R-:W-:Y:S02]  /*0830*/  SEL R21, R24, RZ, P1 ;  /* 0x000000ff18157207 */ /* 0x020fe40000800000 */
[----:B------:R-:W-:Y:S02]  /*0840*/  @!P2 FSEL R22, R22, R23, !P6 ;  /* 0x000000171616a208 */ /* 0x000fe40007000000 */
[----:B------:R-:W-:-:S02]  /*0850*/  ISETP.GT.AND P1, PT, R0, RZ, !P0 ;  /* 0x000000ff0000720c */ /* 0x000fc40004724270 */
[-C--:B------:R-:W-:Y:S02]  /*0860*/  FSETP.NAN.AND P6, PT, R21, R21.reuse, PT ;  /* 0x000000151500720b */ /* 0x080fe40003fc8000 */
[C---:B------:R-:W-:Y:S01]  /*0870*/  ISETP.LT.AND P1, PT, R7.reuse, 0x100, P1 ;  /* 0x000001000700780c */ /* 0x040fe20000f21270 */
[----:B------:R-:W-:Y:S01]  /*0880*/  VIADD R5, R7, 0x3 ;  /* 0x0000000307057836 */ /* 0x000fe20000000000 */
[----:B------:R-:W-:Y:S01]  /*0890*/  FSETP.GEU.AND P2, PT, R16, R21, PT ;  /* 0x000000151000720b */ /* 0x000fe20003f4e000 */
[----:B------:R-:W-:Y:S01]  /*08a0*/  IMAD.MOV.U32 R10, RZ, RZ, RZ ;  /* 0x000000ffff0a7224 */ /* 0x000fe200078e00ff */
[----:B------:R-:W-:Y:S01]  /*08b0*/  SEL R19, R19, RZ, P4 ;  /* 0x000000ff13137207 */ /* 0x000fe20002000000 */
[----:B------:R-:W-:Y:S01]  /*08c0*/  IMAD.WIDE R4, R5, 0x4, R2 ;  /* 0x0000000405047825 */ /* 0x000fe200078e0202 */
[----:B------:R-:W-:-:S05]  /*08d0*/  ISETP.GT.AND P4, PT, R9, RZ, !P0 ;  /* 0x000000ff0900720c */ /* 0x000fca0004784270 */
[----:B------:R-:W-:Y:S02]  /*08e0*/  @!P6 FSEL R21, R21, R16, !P2 ;  /* 0x000000101515e208 */ /* 0x000fe40005000000 */
[-C--:B------:R-:W-:Y:S01]  /*08f0*/  FSETP.NAN.AND P2, PT, R19, R19.reuse, PT ;  /* 0x000000131300720b */ /* 0x080fe20003f48000 */
[----:B------:R0:W2:Y:S01]  /*0900*/  @P1 LDG.E R10, desc[UR4][R4.64] ;  /* 0x00000004040a1981 */ /* 0x0000a2000c1e1900 */
[----:B------:R-:W-:Y:S01]  /*0910*/  ISETP.LT.AND P4, PT, R7, 0x100, P4 ;  /* 0x000001000700780c */ /* 0x000fe20002781270 */
[----:B------:R-:W-:Y:S01]  /*0920*/  IMAD.MOV.U32 R18, RZ, RZ, RZ ;  /* 0x000000ffff127224 */ /* 0x000fe200078e00ff */
[----:B------:R-:W-:Y:S02]  /*0930*/  ISETP.GT.AND P0, PT, R0, -0x1, !P0 ;  /* 0xffffffff0000780c */ /* 0x000fe40004704270 */
[----:B------:R-:W-:Y:S02]  /*0940*/  FSETP.GEU.AND P6, PT, R22, R19, PT ;  /* 0x000000131600720b */ /* 0x000fe40003fce000 */
[----:B------:R-:W-:-:S02]  /*0950*/  SEL R20, R12, RZ, P3 ;  /* 0x000000ff0c147207 */ /* 0x000fc40001800000 */
[----:B------:R-:W-:-:S03]  /*0960*/  ISETP.LT.AND P0, PT, R7, 0x100, P0 ;  /* 0x000001000700780c */ /* 0x000fc60000701270 */
[----:B------:R-:W-:Y:S02]  /*0970*/  @!P2 FSEL R19, R19, R22, !P6 ;  /* 0x000000161313a208 */ /* 0x000fe40007000000 */
[----:B------:R-:W3:Y:S01]  /*0980*/  @P4 LDG.E R18, desc[UR4][R14.64] ;  /* 0x000000040e124981 */ /* 0x000ee2000c1e1900 */
[-C--:B------:R-:W-:Y:S02]  /*0990*/  FSETP.NAN.AND P2, PT, R20, R20.reuse, PT ;  /* 0x000000141400720b */ /* 0x080fe40003f48000 */
[----:B0-----:R-:W-:Y:S02]  /*09a0*/  CS2R R4, SRZ ;  /* 0x0000000000047805 */ /* 0x001fe4000001ff00 */
[----:B------:R-:W-:Y:S02]  /*09b0*/  SEL R22, R13, RZ, P3 ;  /* 0x000000ff0d167207 */ /* 0x000fe40001800000 */
[----:B------:R-:W-:Y:S02]  /*09c0*/  FSETP.GEU.AND P6, PT, R21, R20, PT ;  /* 0x000000141500720b */ /* 0x000fe40003fce000 */
[----:B------:R-:W-:Y:S01]  /*09d0*/  LOP3.LUT R12, R17, R0, RZ, 0xfc, !PT ;  /* 0x00000000110c7212 */ /* 0x000fe200078efcff */
[----:B------:R0:W4:Y:S01]  /*09e0*/  @P0 LDG.E.64 R4, desc[UR4][R14.64] ;  /* 0x000000040e040981 */ /* 0x000122000c1e1b00 */
[----:B------:R-:W-:-:S03]  /*09f0*/  FSETP.NAN.AND P3, PT, R22, R22, PT ;  /* 0x000000161600720b */ /* 0x000fc60003f68000 */
[----:B------:R-:W-:Y:S02]  /*0a00*/  @!P2 FSEL R20, R20, R21, !P6 ;  /* 0x000000151414a208 */ /* 0x000fe40007000000 */
[----:B------:R-:W-:Y:S01]  /*0a10*/  ISETP.LT.U32.AND P6, PT, R12, 0x4, !P5 ;  /* 0x000000040c00780c */ /* 0x000fe20006fc1070 */
[----:B------:R-:W-:Y:S01]  /*0a20*/  VIADD R13, R7, 0x5 ;  /* 0x00000005070d7836 */ /* 0x000fe20000000000 */
[----:B------:R-:W-:Y:S01]  /*0a30*/  FSETP.GEU.AND P2, PT, R19, R22, PT ;  /* 0x000000161300720b */ /* 0x000fe20003f4e000 */
[----:B------:R-:W-:Y:S01]  /*0a40*/  IMAD.MOV.U32 R21, RZ, RZ, RZ ;  /* 0x000000ffff157224 */ /* 0x000fe200078e00ff */
[----:B------:R-:W-:Y:S01]  /*0a50*/  LOP3.LUT R16, R17, R6, RZ, 0xfc, !PT ;  /* 0x0000000611107212 */ /* 0x000fe200078efcff */
[----:B------:R-:W-:-:S03]  /*0a60*/  IMAD.WIDE R12, R13, 0x4, R2 ;  /* 0x000000040d0c7825 */ /* 0x000fc600078e0202 */
[----:B------:R-:W-:Y:S02]  /*0a70*/  @!P3 FSEL R22, R22, R19, !P2 ;  /* 0x000000131616b208 */ /* 0x000fe40005000000 */
[----:B------:R-:W-:Y:S01]  /*0a80*/  ISETP.LT.U32.AND P3, PT, R16, 0x4, !P5 ;  /* 0x000000041000780c */ /* 0x000fe20006f61070 */
[----:B0-----:R-:W-:Y:S02]  /*0a90*/  VIADD R15, R7, 0x6 ;  /* 0x00000006070f7836 */ /* 0x001fe40000000000 */
[----:B------:R-:W5:Y:S01]  /*0aa0*/  @P6 LDG.E R21, desc[UR4][R12.64] ;  /* 0x000000040c156981 */ /* 0x000f62000c1e1900 */
[----:B------:R-:W-:Y:S01]  /*0ab0*/  LOP3.LUT R17, R17, R8, RZ, 0xfc, !PT ;  /* 0x0000000811117212 */ /* 0x000fe200078efcff */
[----:B------:R-:W-:Y:S02]  /*0ac0*/  IMAD.MOV.U32 R23, RZ, RZ, RZ ;  /* 0x000000ffff177224 */ /* 0x000fe400078e00ff */
[----:B------:R-:W-:Y:S01]  /*0ad0*/  IMAD.WIDE R14, R15, 0x4, R2 ;  /* 0x000000040f0e7825 */ /* 0x000fe200078e0202 */
[----:B------:R-:W-:-:S02]  /*0ae0*/  ISETP.LT.U32.AND P2, PT, R17, 0x4, !P5 ;  /* 0x000000041100780c */ /* 0x000fc40006f41070 */
[----:B------:R-:W-:-:S03]  /*0af0*/  CS2R R16, SRZ ;  /* 0x0000000000107805 */ /* 0x000fc6000001ff00 */
[----:B------:R-:W5:Y:S08]  /*0b00*/  @P3 LDG.E R23, desc[UR4][R14.64] ;  /* 0x000000040e173981 */ /* 0x000f70000c1e1900 */
[----:B------:R0:W5:Y:S02]  /*0b10*/  @P2 LDG.E.64 R16, desc[UR4][R14.64] ;  /* 0x000000040e102981 */ /* 0x000164000c1e1b00 */
[----:B0-----:R-:W-:-:S04]  /*0b20*/  VIADD R15, R7, 0x7 ;  /* 0x00000007070f7836 */ /* 0x001fc80000000000 */
[----:B------:R-:W-:-:S04]  /*0b30*/  IMAD.WIDE R14, R15, 0x4, R2 ;  /* 0x000000040f0e7825 */ /* 0x000fc800078e0202 */
[----:B------:R-:W-:Y:S01]  /*0b40*/  IMAD.MOV.U32 R12, RZ, RZ, RZ ;  /* 0x000000ffff0c7224 */ /* 0x000fe200078e00ff */
        /* <DEDUP_REMOVED lines=8> */
[----:B------:R-:W-:Y:S02]  /*0bd0*/  FSETP.GEU.AND P4, PT, R22, R13, PT ;  /* 0x0000000d1600720b */ /* 0x000fe40003f8e000 */
[----:B------:R-:W-:-:S05]  /*0be0*/  FSETP.NAN.AND P0, PT, R4, R4, PT ;  /* 0x000000040400720b */ /* 0x000fca0003f08000 */
[----:B------:R-:W-:Y:S02]  /*0bf0*/  @!P1 FSEL R13, R13, R22, !P4 ;  /* 0x000000160d0d9208 */ /* 0x000fe40006000000 */
[----:B------:R-:W-:Y:S01]  /*0c00*/  FSETP.NAN.AND P1, PT, R10, R10, PT ;  /* 0x0000000a0a00720b */ /* 0x000fe20003f28000 */
[----:B------:R-:W-:Y:S01]  /*0c10*/  VIADD R5, R11, 0x2 ;  /* 0x000000020b057836 */ /* 0x000fe20000000000 */
[----:B------:R-:W-:Y:S02]  /*0c20*/  FSETP.GEU.AND P4, PT, R19, R4, PT ;  /* 0x000000041300720b */ /* 0x000fe40003f8e000 */
[----:B-----5:R-:W-:Y:S02]  /*0c30*/  SEL R21, R21, RZ, P6 ;  /* 0x000000ff15157207 */ /* 0x020fe40003000000 */
[----:B------:R-:W-:Y:S02]  /*0c40*/  @!P0 FSEL R4, R4, R19, !P4 ;  /* 0x0000001304048208 */ /* 0x000fe40006000000 */
[----:B------:R-:W-:-:S02]  /*0c50*/  FSETP.GEU.AND P6, PT, R13, R10, PT ;  /* 0x0000000a0d00720b */ /* 0x000fc40003fce000 */
[----:B------:R-:W-:Y:S02]  /*0c60*/  ISETP.GE.U32.AND P0, PT, R5, 0x4, PT ;  /* 0x000000040500780c */ /* 0x000fe40003f06070 */
[----:B------:R-:W-:Y:S02]  /*0c70*/  FSETP.NAN.AND P4, PT, R21, R21, PT ;  /* 0x000000151500720b */ /* 0x000fe40003f88000 */
[----:B------:R-:W-:Y:S02]  /*0c80*/  @!P1 FSEL R10, R10, R13, !P6 ;  /* 0x0000000d0a0a9208 */ /* 0x000fe40007000000 */
[----:B------:R-:W-:Y:S02]  /*0c90*/  ISETP.GT.AND P1, PT, R0, RZ, !P0 ;  /* 0x000000ff0000720c */ /* 0x000fe40004724270 */
[----:B------:R-:W-:Y:S02]  /*0ca0*/  SEL R23, R23, RZ, P3 ;  /* 0x000000ff17177207 */ /* 0x000fe40001800000 */
[----:B------:R-:W-:-:S02]  /*0cb0*/  ISETP.LT.AND P1, PT, R7, 0x100, P1 ;  /* 0x000001000700780c */ /* 0x000fc40000f21270 */
[----:B------:R-:W-:Y:S02]  /*0cc0*/  FSETP.GEU.AND P6, PT, R4, R21, PT ;  /* 0x000000150400720b */ /* 0x000fe40003fce000 */
[-C--:B------:R-:W-:Y:S02]  /*0cd0*/  FSETP.NAN.AND P3, PT, R23, R23.reuse, PT ;  /* 0x000000171700720b */ /* 0x080fe40003f68000 */
[----:B------:R-:W-:Y:S01]  /*0ce0*/  @!P4 FSEL R21, R21, R4, !P6 ;  /* 0x000000041515c208 */ /* 0x000fe20007000000 */
[----:B------:R-:W-:Y:S01]  /*0cf0*/  IMAD.MOV.U32 R4, RZ, RZ, RZ ;  /* 0x000000ffff047224 */ /* 0x000fe200078e00ff */
[----:B------:R-:W-:Y:S02]  /*0d00*/  ISETP.GT.AND P4, PT, R9, RZ, !P0 ;  /* 0x000000ff0900720c */ /* 0x000fe40004784270 */
[----:B------:R-:W-:Y:S02]  /*0d10*/  SEL R16, R16, RZ, P2 ;  /* 0x000000ff10107207 */ /* 0x000fe40001000000 */
[----:B------:R-:W-:Y:S01]  /*0d20*/  SEL R17, R17, RZ, P2 ;  /* 0x000000ff11117207 */ /* 0x000fe20001000000 */
[----:B------:R0:W2:Y:S01]  /*0d30*/  @P1 LDG.E R4, desc[UR4][R14.64] ;  /* 0x000000040e041981 */ /* 0x0000a2000c1e1900 */
[C---:B------:R-:W-:Y:S01]  /*0d40*/  ISETP.LT.AND P2, PT, R7.reuse, 0x100, P4 ;  /* 0x000001000700780c */ /* 0x040fe20002741270 */
[----:B------:R-:W-:Y:S01]  /*0d50*/  VIADD R11, R7, 0x8 ;  /* 0x00000008070b7836 */ /* 0x000fe20000000000 */
[----:B------:R-:W-:-:S02]  /*0d60*/  FSETP.GEU.AND P4, PT, R10, R23, PT ;  /* 0x000000170a00720b */ /* 0x000fc40003f8e000 */
[----:B------:R-:W-:Y:S02]  /*0d70*/  FSETP.NAN.AND P6, PT, R16, R16, PT ;  /* 0x000000101000720b */ /* 0x000fe40003fc8000 */
[----:B------:R-:W-:Y:S01]  /*0d80*/  @!P3 FSEL R23, R23, R10, !P4 ;  /* 0x0000000a1717b208 */ /* 0x000fe20006000000 */
[----:B------:R-:W-:Y:S01]  /*0d90*/  IMAD.WIDE R10, R11, 0x4, R2 ;  /* 0x000000040b0a7825 */ /* 0x000fe200078e0202 */
[----:B------:R-:W-:Y:S02]  /*0da0*/  FSETP.NAN.AND P3, PT, R17, R17, PT ;  /* 0x000000111100720b */ /* 0x000fe40003f68000 */
[----:B------:R-:W-:Y:S02]  /*0db0*/  ISETP.GT.AND P0, PT, R0, -0x1, !P0 ;  /* 0xffffffff0000780c */ /* 0x000fe40004704270 */
[----:B------:R-:W-:Y:S01]  /*0dc0*/  FSETP.GEU.AND P4, PT, R21, R16, PT ;  /* 0x000000101500720b */ /* 0x000fe20003f8e000 */
[----:B------:R-:W3:Y:S01]  /*0dd0*/  @P2 LDG.E R12, desc[UR4][R10.64] ;  /* 0x000000040a0c2981 */ /* 0x000ee2000c1e1900 */
[----:B------:R-:W-:-:S03]  /*0de0*/  ISETP.LT.AND P0, PT, R7, 0x100, P0 ;  /* 0x000001000700780c */ /* 0x000fc60000701270 */
[----:B------:R-:W-:Y:S02]  /*0df0*/  @!P6 FSEL R16, R16, R21, !P4 ;  /* 0x000000151010e208 */ /* 0x000fe40006000000 */
[----:B------:R-:W-:Y:S02]  /*0e00*/  FSETP.GEU.AND P6, PT, R23, R17, PT ;  /* 0x000000111700720b */ /* 0x000fe40003fce000 */
[C---:B------:R-:W-:Y:S02]  /*0e10*/  LOP3.LUT R0, R5.reuse, R0, RZ, 0xfc, !PT ;  /* 0x0000000005007212 */ /* 0x040fe400078efcff */
[C---:B------:R-:W-:Y:S02]  /*0e20*/  LOP3.LUT R6, R5.reuse, R6, RZ, 0xfc, !PT ;  /* 0x0000000605067212 */ /* 0x040fe400078efcff */
[----:B------:R-:W-:Y:S02]  /*0e30*/  LOP3.LUT R5, R5, R8, RZ, 0xfc, !PT ;  /* 0x0000000805057212 */ /* 0x000fe400078efcff */
[----:B------:R-:W-:-:S02]  /*0e40*/  CS2R R8, SRZ ;  /* 0x0000000000087805 */ /* 0x000fc4000001ff00 */
[----:B------:R-:W-:Y:S02]  /*0e50*/  @!P3 FSEL R17, R17, R23, !P6 ;  /* 0x000000171111b208 */ /* 0x000fe40007000000 */
[----:B------:R-:W-:Y:S02]  /*0e60*/  ISETP.LT.U32.AND P4, PT, R0, 0x4, !P5 ;  /* 0x000000040000780c */ /* 0x000fe40006f81070 */
[----:B------:R-:W-:Y:S01]  /*0e70*/  ISETP.LT.U32.AND P6, PT, R6, 0x4, !P5 ;  /* 0x000000040600780c */ /* 0x000fe20006fc1070 */
[----:B0-----:R-:W-:Y:S01]  /*0e80*/  VIADD R15, R7, 0x9 ;  /* 0x00000009070f7836 */ /* 0x001fe20000000000 */
[----:B------:R-:W-:Y:S01]  /*0e90*/  ISETP.LT.U32.AND P3, PT, R5, 0x4, !P5 ;  /* 0x000000040500780c */ /* 0x000fe20006f61070 */
[----:B------:R-:W-:Y:S01]  /*0ea0*/  VIADD R19, R7, 0xa ;  /* 0x0000000a07137836 */ /* 0x000fe20000000000 */
[----:B------:R-:W4:Y:S01]  /*0eb0*/  @P0 LDG.E.64 R8, desc[UR4][R10.64] ;  /* 0x000000040a080981 */ /* 0x000f22000c1e1b00 */
[----:B------:R-:W-:Y:S02]  /*0ec0*/  IMAD.MOV.U32 R0, RZ, RZ, RZ ;  /* 0x000000ffff007224 */ /* 0x000fe400078e00ff */
[----:B------:R-:W-:-:S02]  /*0ed0*/  IMAD.MOV.U32 R6, RZ, RZ, RZ ;  /* 0x000000ffff067224 */ /* 0x000fc400078e00ff */
[----:B------:R-:W-:-:S04]  /*0ee0*/  IMAD.WIDE R14, R15, 0x4, R2 ;  /* 0x000000040f0e7825 */ /* 0x000fc800078e0202 */
[----:B------:R-:W-:Y:S01]  /*0ef0*/  IMAD.WIDE R18, R19, 0x4, R2 ;  /* 0x0000000413127825 */ /* 0x000fe200078e0202 */
[----:B------:R-:W-:Y:S01]  /*0f00*/  CS2R R2, SRZ ;  /* 0x0000000000027805 */ /* 0x000fe2000001ff00 */
[----:B------:R-:W5:Y:S04]  /*0f10*/  @P4 LDG.E R0, desc[UR4][R14.64] ;  /* 0x000000040e004981 */ /* 0x000f68000c1e1900 */
[----:B------:R-:W5:Y:S04]  /*0f20*/  @P6 LDG.E R6, desc[UR4][R18.64] ;  /* 0x0000000412066981 */ /* 0x000f68000c1e1900 */
[----:B------:R-:W5:Y:S01]  /*0f30*/  @P3 LDG.E.64 R2, desc[UR4][R18.64] ;  /* 0x0000000412023981 */ /* 0x000f62000c1e1b00 */
[----:B--2---:R-:W-:-:S02]  /*0f40*/  SEL R13, R4, RZ, P1 ;  /* 0x000000ff040d7207 */ /* 0x004fc40000800000 */
[----:B------:R-:W0:Y:S02]  /*0f50*/  LDC.64 R4, c[0x0][0x218] ;  /* 0x00008600ff047b82 */ /* 0x000e240000000a00 */
[-C--:B------:R-:W-:Y:S02]  /*0f60*/  FSETP.NAN.AND P1, PT, R13, R13.reuse, PT ;  /* 0x0000000d0d00720b */ /* 0x080fe40003f28000 */
[----:B---3--:R-:W-:Y:S02]  /*0f70*/  SEL R12, R12, RZ, P2 ;  /* 0x000000ff0c0c7207 */ /* 0x008fe40001000000 */
[----:B------:R-:W-:-:S09]  /*0f80*/  FSETP.GEU.AND P2, PT, R16, R13, PT ;  /* 0x0000000d1000720b */ /* 0x000fd20003f4e000 */
[----:B------:R-:W-:Y:S02]  /*0f90*/  @!P1 FSEL R13, R13, R16, !P2 ;  /* 0x000000100d0d9208 */ /* 0x000fe40005000000 */
[-C--:B------:R-:W-:Y:S02]  /*0fa0*/  FSETP.NAN.AND P1, PT, R12, R12.reuse, PT ;  /* 0x0000000c0c00720b */ /* 0x080fe40003f28000 */
[----:B------:R-:W-:Y:S02]  /*0fb0*/  FSETP.GEU.AND P2, PT, R17, R12, PT ;  /* 0x0000000c1100720b */ /* 0x000fe40003f4e000 */
[----:B----4-:R-:W-:Y:S02]  /*0fc0*/  SEL R8, R8, RZ, P0 ;  /* 0x000000ff08087207 */ /* 0x010fe40000000000 */
[----:B------:R-:W-:-:S07]  /*0fd0*/  SEL R9, R9, RZ, P0 ;  /* 0x000000ff09097207 */ /* 0x000fce0000000000 */
[----:B------:R-:W-:Y:S02]  /*0fe0*/  @!P1 FSEL R12, R12, R17, !P2 ;  /* 0x000000110c0c9208 */ /* 0x000fe40005000000 */
[-C--:B------:R-:W-:Y:S02]  /*0ff0*/  FSETP.NAN.AND P1, PT, R9, R9.reuse, PT ;  /* 0x000000090900720b */ /* 0x080fe40003f28000 */
[----:B------:R-:W-:Y:S02]  /*1000*/  FSETP.NAN.AND P0, PT, R8, R8, PT ;  /* 0x000000080800720b */ /* 0x000fe40003f08000 */
[----:B-----5:R-:W-:Y:S02]  /*1010*/  SEL R11, R0, RZ, P4 ;  /* 0x000000ff000b7207 */ /* 0x020fe40002000000 */
[----:B------:R-:W-:Y:S02]  /*1020*/  SEL R6, R6, RZ, P6 ;  /* 0x000000ff06067207 */ /* 0x000fe40003000000 */
[----:B------:R-:W-:-:S02]  /*1030*/  FSETP.GEU.AND P6, PT, R12, R9, PT ;  /* 0x000000090c00720b */ /* 0x000fc40003fce000 */
[----:B------:R-:W-:Y:S02]  /*1040*/  SEL R14, R2, RZ, P3 ;  /* 0x000000ff020e7207 */ /* 0x000fe40001800000 */
[----:B------:R-:W-:Y:S02]  /*1050*/  SEL R15, R3, RZ, P3 ;  /* 0x000000ff030f7207 */ /* 0x000fe40001800000 */
[----:B------:R-:W-:Y:S02]  /*1060*/  FSETP.NAN.AND P3, PT, R11, R11, PT ;  /* 0x0000000b0b00720b */ /* 0x000fe40003f68000 */
[----:B------:R-:W-:Y:S02]  /*1070*/  FSETP.NAN.AND P2, PT, R6, R6, PT ;  /* 0x000000060600720b */ /* 0x000fe40003f48000 */
[----:B------:R-:W-:Y:S02]  /*1080*/  FSETP.GEU.AND P4, PT, R13, R8, PT ;  /* 0x000000080d00720b */ /* 0x000fe40003f8e000 */
[----:B------:R-:W-:-:S02]  /*1090*/  @!P1 FSEL R9, R9, R12, !P6 ;  /* 0x0000000c09099208 */ /* 0x000fc40007000000 */
[----:B------:R-:W-:Y:S02]  /*10a0*/  @!P0 FSEL R8, R8, R13, !P4 ;  /* 0x0000000d08088208 */ /* 0x000fe40006000000 */
[----:B------:R-:W-:Y:S02]  /*10b0*/  FSETP.NAN.AND P1, PT, R15, R15, PT ;  /* 0x0000000f0f00720b */ /* 0x000fe40003f28000 */
[----:B------:R-:W-:Y:S02]  /*10c0*/  FSETP.NAN.AND P0, PT, R14, R14, PT ;  /* 0x0000000e0e00720b */ /* 0x000fe40003f08000 */
[----:B------:R-:W-:Y:S02]  /*10d0*/  FSETP.GEU.AND P6, PT, R9, R6, PT ;  /* 0x000000060900720b */ /* 0x000fe40003fce000 */
[----:B------:R-:W-:Y:S02]  /*10e0*/  FSETP.GEU.AND P4, PT, R8, R11, PT ;  /* 0x0000000b0800720b */ /* 0x000fe40003f8e000 */
[----:B------:R-:W-:-:S02]  /*10f0*/  @!P2 FSEL R6, R6, R9, !P6 ;  /* 0x000000090606a208 */ /* 0x000fc40007000000 */
[----:B------:R-:W-:Y:S02]  /*1100*/  @!P3 FSEL R11, R11, R8, !P4 ;  /* 0x000000080b0bb208 */ /* 0x000fe40006000000 */
[----:B------:R-:W-:Y:S02]  /*1110*/  FSETP.GEU.AND P3, PT, R6, R15, PT ;  /* 0x0000000f0600720b */ /* 0x000fe40003f6e000 */
[----:B------:R-:W-:Y:S01]  /*1120*/  FSETP.GEU.AND P2, PT, R11, R14, PT ;  /* 0x0000000e0b00720b */ /* 0x000fe20003f4e000 */
[----:B0-----:R-:W-:Y:S01]  /*1130*/  IMAD.WIDE R2, R7, 0x4, R4 ;  /* 0x0000000407027825 */ /* 0x001fe200078e0204 */
[----:B------:R-:W-:Y:S02]  /*1140*/  @!P1 SEL R15, R15, R6, !P3 ;  /* 0x000000060f0f9207 */ /* 0x000fe40005800000 */
[----:B------:R-:W-:Y:S01]  /*1150*/  @!P0 SEL R14, R14, R11, !P2 ;  /* 0x0000000b0e0e8207 */ /* 0x000fe20005000000 */
[----:B------:R-:W-:Y:S08]  /*1160*/  @P5 EXIT ;  /* 0x000000000000594d */ /* 0x000ff00003800000 */
[----:B------:R-:W-:Y:S01]  /*1170*/  STG.E.64 desc[UR4][R2.64], R14 ;  /* 0x0000000e02007986 */ /* 0x000fe2000c101b04 */
[----:B------:R-:W-:Y:S05]  /*1180*/  EXIT ;  /* 0x000000000000794d */ /* 0x000fea0003800000 */
.L_x_0:
[----:B------:R-:W-:-:S00]  /*1190*/  BRA `(.L_x_0) ;  /* 0xfffffffc00fc7947 */ /* 0x000fc0000383ffff */
[----:B------:R-:W-:-:S00]  /*11a0*/  NOP ;  /* 0x0000000000007918 */ /* 0x000fc00000000000 */
        /* <DEDUP_REMOVED lines=13> */
.L_x_1:


//--------------------- .nv.constant0.triton_poi_fused_max_pool2d_with_indices_0 --------------------------
	.section	.nv.constant0.triton_poi_fused_max_pool2d_with_indices_0,"a",@progbits
	.sectionflags	@""
	.align	4
.nv.constant0.triton_poi_fused_max_pool2d_with_indices_0:
	.zero		548
